//
// Generated by NVIDIA NVVM Compiler
//
// Compiler Build ID: CL-36424714
// Cuda compilation tools, release 13.0, V13.0.88
// Based on NVVM 20.0.0
//

.version 9.0
.target sm_100
.address_size 64

	// .globl	_Z6conv1dPiS_ii
.const .align 4 .b8 dk[1024];

.visible .entry _Z6conv1dPiS_ii(
	.param .u64 .ptr .align 1 _Z6conv1dPiS_ii_param_0,
	.param .u64 .ptr .align 1 _Z6conv1dPiS_ii_param_1,
	.param .u32 _Z6conv1dPiS_ii_param_2,
	.param .u32 _Z6conv1dPiS_ii_param_3
)
{
	.reg .pred 	%p<11>;
	.reg .b32 	%r<167>;
	.reg .b64 	%rd<35>;

	ld.param.u64 	%rd10, [_Z6conv1dPiS_ii_param_0];
	ld.param.u64 	%rd9, [_Z6conv1dPiS_ii_param_1];
	ld.param.u32 	%r43, [_Z6conv1dPiS_ii_param_2];
	ld.param.u32 	%r44, [_Z6conv1dPiS_ii_param_3];
	cvta.to.global.u64 	%rd1, %rd10;
	mov.u32 	%r45, %ctaid.x;
	mov.u32 	%r46, %ntid.x;
	mul.lo.s32 	%r1, %r45, %r46;
	mov.u32 	%r2, %tid.x;
	add.s32 	%r3, %r1, %r2;
	setp.ge.s32 	%p1, %r3, %r43;
	@%p1 bra 	$L__BB0_15;
	not.b32 	%r48, %r3;
	add.s32 	%r49, %r44, %r48;
	max.s32 	%r155, %r49, 0;
	add.s32 	%r50, %r49, %r43;
	min.s32 	%r5, %r44, %r50;
	setp.ge.s32 	%p2, %r155, %r5;
	mov.b32 	%r166, 0;
	@%p2 bra 	$L__BB0_14;
	sub.s32 	%r53, %r3, %r44;
	add.s32 	%r6, %r53, 1;
	sub.s32 	%r7, %r5, %r155;
	and.b32  	%r8, %r7, 15;
	sub.s32 	%r54, %r155, %r5;
	setp.gt.u32 	%p3, %r54, -16;
	mov.b32 	%r166, 0;
	@%p3 bra 	$L__BB0_5;
	and.b32  	%r56, %r7, -16;
	neg.s32 	%r151, %r56;
	add.s64 	%rd2, %rd1, 32;
	add.s32 	%r57, %r2, %r155;
	add.s32 	%r58, %r57, %r1;
	sub.s32 	%r59, %r58, %r44;
	add.s32 	%r150, %r59, 1;
	mul.wide.u32 	%rd11, %r155, 4;
	mov.u64 	%rd12, dk;
	add.s64 	%rd13, %rd11, %rd12;
	add.s64 	%rd33, %rd13, 32;
	mov.b32 	%r166, 0;
$L__BB0_4:
	.pragma "nounroll";
	mul.wide.s32 	%rd14, %r150, 4;
	add.s64 	%rd15, %rd2, %rd14;
	ld.global.u32 	%r60, [%rd15+-32];
	ld.const.u32 	%r61, [%rd33+-32];
	mad.lo.s32 	%r62, %r61, %r60, %r166;
	ld.global.u32 	%r63, [%rd15+-28];
	ld.const.u32 	%r64, [%rd33+-28];
	mad.lo.s32 	%r65, %r64, %r63, %r62;
	ld.global.u32 	%r66, [%rd15+-24];
	ld.const.u32 	%r67, [%rd33+-24];
	mad.lo.s32 	%r68, %r67, %r66, %r65;
	ld.global.u32 	%r69, [%rd15+-20];
	ld.const.u32 	%r70, [%rd33+-20];
	mad.lo.s32 	%r71, %r70, %r69, %r68;
	ld.global.u32 	%r72, [%rd15+-16];
	ld.const.u32 	%r73, [%rd33+-16];
	mad.lo.s32 	%r74, %r73, %r72, %r71;
	ld.global.u32 	%r75, [%rd15+-12];
	ld.const.u32 	%r76, [%rd33+-12];
	mad.lo.s32 	%r77, %r76, %r75, %r74;
	ld.global.u32 	%r78, [%rd15+-8];
	ld.const.u32 	%r79, [%rd33+-8];
	mad.lo.s32 	%r80, %r79, %r78, %r77;
	ld.global.u32 	%r81, [%rd15+-4];
	ld.const.u32 	%r82, [%rd33+-4];
	mad.lo.s32 	%r83, %r82, %r81, %r80;
	ld.global.u32 	%r84, [%rd15];
	ld.const.u32 	%r85, [%rd33];
	mad.lo.s32 	%r86, %r85, %r84, %r83;
	ld.global.u32 	%r87, [%rd15+4];
	ld.const.u32 	%r88, [%rd33+4];
	mad.lo.s32 	%r89, %r88, %r87, %r86;
	ld.global.u32 	%r90, [%rd15+8];
	ld.const.u32 	%r91, [%rd33+8];
	mad.lo.s32 	%r92, %r91, %r90, %r89;
	ld.global.u32 	%r93, [%rd15+12];
	ld.const.u32 	%r94, [%rd33+12];
	mad.lo.s32 	%r95, %r94, %r93, %r92;
	ld.global.u32 	%r96, [%rd15+16];
	ld.const.u32 	%r97, [%rd33+16];
	mad.lo.s32 	%r98, %r97, %r96, %r95;
	ld.global.u32 	%r99, [%rd15+20];
	ld.const.u32 	%r100, [%rd33+20];
	mad.lo.s32 	%r101, %r100, %r99, %r98;
	ld.global.u32 	%r102, [%rd15+24];
	ld.const.u32 	%r103, [%rd33+24];
	mad.lo.s32 	%r104, %r103, %r102, %r101;
	ld.global.u32 	%r105, [%rd15+28];
	ld.const.u32 	%r106, [%rd33+28];
	mad.lo.s32 	%r166, %r106, %r105, %r104;
	add.s32 	%r155, %r155, 16;
	add.s32 	%r151, %r151, 16;
	add.s32 	%r150, %r150, 16;
	add.s64 	%rd33, %rd33, 64;
	setp.ne.s32 	%p4, %r151, 0;
	@%p4 bra 	$L__BB0_4;
$L__BB0_5:
	setp.eq.s32 	%p5, %r8, 0;
	@%p5 bra 	$L__BB0_14;
	and.b32  	%r22, %r7, 7;
	setp.lt.u32 	%p6, %r8, 8;
	@%p6 bra 	$L__BB0_8;
	add.s32 	%r108, %r6, %r155;
	mul.wide.s32 	%rd16, %r108, 4;
	add.s64 	%rd17, %rd1, %rd16;
	ld.global.u32 	%r109, [%rd17];
	mul.wide.u32 	%rd18, %r155, 4;
	mov.u64 	%rd19, dk;
	add.s64 	%rd20, %rd19, %rd18;
	ld.const.u32 	%r110, [%rd20];
	mad.lo.s32 	%r111, %r110, %r109, %r166;
	ld.global.u32 	%r112, [%rd17+4];
	ld.const.u32 	%r113, [%rd20+4];
	mad.lo.s32 	%r114, %r113, %r112, %r111;
	ld.global.u32 	%r115, [%rd17+8];
	ld.const.u32 	%r116, [%rd20+8];
	mad.lo.s32 	%r117, %r116, %r115, %r114;
	ld.global.u32 	%r118, [%rd17+12];
	ld.const.u32 	%r119, [%rd20+12];
	mad.lo.s32 	%r120, %r119, %r118, %r117;
	ld.global.u32 	%r121, [%rd17+16];
	ld.const.u32 	%r122, [%rd20+16];
	mad.lo.s32 	%r123, %r122, %r121, %r120;
	ld.global.u32 	%r124, [%rd17+20];
	ld.const.u32 	%r125, [%rd20+20];
	mad.lo.s32 	%r126, %r125, %r124, %r123;
	ld.global.u32 	%r127, [%rd17+24];
	ld.const.u32 	%r128, [%rd20+24];
	mad.lo.s32 	%r129, %r128, %r127, %r126;
	ld.global.u32 	%r130, [%rd17+28];
	ld.const.u32 	%r131, [%rd20+28];
	mad.lo.s32 	%r166, %r131, %r130, %r129;
	add.s32 	%r155, %r155, 8;
$L__BB0_8:
	setp.eq.s32 	%p7, %r22, 0;
	@%p7 bra 	$L__BB0_14;
	and.b32  	%r28, %r7, 3;
	setp.lt.u32 	%p8, %r22, 4;
	@%p8 bra 	$L__BB0_11;
	add.s32 	%r133, %r6, %r155;
	mul.wide.s32 	%rd21, %r133, 4;
	add.s64 	%rd22, %rd1, %rd21;
	ld.global.u32 	%r134, [%rd22];
	mul.wide.u32 	%rd23, %r155, 4;
	mov.u64 	%rd24, dk;
	add.s64 	%rd25, %rd24, %rd23;
	ld.const.u32 	%r135, [%rd25];
	mad.lo.s32 	%r136, %r135, %r134, %r166;
	ld.global.u32 	%r137, [%rd22+4];
	ld.const.u32 	%r138, [%rd25+4];
	mad.lo.s32 	%r139, %r138, %r137, %r136;
	ld.global.u32 	%r140, [%rd22+8];
	ld.const.u32 	%r141, [%rd25+8];
	mad.lo.s32 	%r142, %r141, %r140, %r139;
	ld.global.u32 	%r143, [%rd22+12];
	ld.const.u32 	%r144, [%rd25+12];
	mad.lo.s32 	%r166, %r144, %r143, %r142;
	add.s32 	%r155, %r155, 4;
$L__BB0_11:
	setp.eq.s32 	%p9, %r28, 0;
	@%p9 bra 	$L__BB0_14;
	mul.wide.u32 	%rd26, %r155, 4;
	mov.u64 	%rd27, dk;
	add.s64 	%rd34, %rd27, %rd26;
	add.s32 	%r145, %r2, %r155;
	add.s32 	%r146, %r145, %r1;
	sub.s32 	%r147, %r146, %r44;
	add.s32 	%r164, %r147, 1;
	neg.s32 	%r163, %r28;
$L__BB0_13:
	.pragma "nounroll";
	mul.wide.s32 	%rd28, %r164, 4;
	add.s64 	%rd29, %rd1, %rd28;
	ld.global.u32 	%r148, [%rd29];
	ld.const.u32 	%r149, [%rd34];
	mad.lo.s32 	%r166, %r149, %r148, %r166;
	add.s64 	%rd34, %rd34, 4;
	add.s32 	%r164, %r164, 1;
	add.s32 	%r163, %r163, 1;
	setp.ne.s32 	%p10, %r163, 0;
	@%p10 bra 	$L__BB0_13;
$L__BB0_14:
	cvta.to.global.u64 	%rd30, %rd9;
	mul.wide.s32 	%rd31, %r3, 4;
	add.s64 	%rd32, %rd30, %rd31;
	st.global.u32 	[%rd32], %r166;
$L__BB0_15:
	ret;

}


// ===== COMPILED SASS (sm_100) =====

	.target	sm_100

	.elftype	@"ET_EXEC"


//--------------------- .note.nv.tkinfo           --------------------------
	.section	.note.nv.tkinfo,"",@"SHT_NOTE"
	.sectionflags	@"SHF_NOTE_NV_TKINFO"
	.tkinfo
        /*0018*/ 	.word	0x00000002
        /*0030*/ 	.string	""
        /*0030*/ 	.string	"ptxas"
        /*0030*/ 	.string	"Cuda compilation tools, release 13.0, V13.0.88"
        /*0030*/ 	.string	"Build cuda_13.0.r13.0/compiler.36424714_0"
        /*0030*/ 	.string	"-arch sm_100 -m 64 "



//--------------------- .note.nv.cuinfo           --------------------------
	.section	.note.nv.cuinfo,"",@"SHT_NOTE"
	.sectionflags	@"SHF_NOTE_NV_CUINFO"
        /*0018*/ 	.short	0x0002
        /*001a*/ 	.short	0x0064
        /*001c*/ 	.short	0x0082
	.zero		2


//--------------------- .nv.info                  --------------------------
	.section	.nv.info,"",@"SHT_CUDA_INFO"
	.align	4


	//----- nvinfo : EIATTR_REGCOUNT
	.align		4
        /*0000*/ 	.byte	0x04, 0x2f
        /*0002*/ 	.short	(.L_2 - .L_1)
	.align		4
.L_1:
        /*0004*/ 	.word	index@(_Z6conv1dPiS_ii)
        /*0008*/ 	.word	0x00000020


	//----- nvinfo : EIATTR_FRAME_SIZE
	.align		4
.L_2:
        /*000c*/ 	.byte	0x04, 0x11
        /*000e*/ 	.short	(.L_4 - .L_3)
	.align		4
.L_3:
        /*0010*/ 	.word	index@(_Z6conv1dPiS_ii)
        /*0014*/ 	.word	0x00000000


	//----- nvinfo : EIATTR_MIN_STACK_SIZE
	.align		4
.L_4:
        /*0018*/ 	.byte	0x04, 0x12
        /*001a*/ 	.short	(.L_6 - .L_5)
	.align		4
.L_5:
        /*001c*/ 	.word	index@(_Z6conv1dPiS_ii)
        /*0020*/ 	.word	0x00000000
.L_6:


//--------------------- .nv.compat                --------------------------
	.section	.nv.compat,"",@"SHT_CUDA_COMPAT_INFO"
	.align	4
        /*0000*/ 	.byte	0x02, 0x09, 0x00, 0x00, 0x02, 0x02, 0x01, 0x00, 0x02, 0x05, 0x05, 0x00, 0x03, 0x07, 0x01, 0x01
        /*0010*/ 	.byte	0x02, 0x03, 0x00, 0x00, 0x02, 0x06, 0x01, 0x00, 0x04, 0x0b, 0x08, 0x00, 0x09, 0x00, 0x00, 0x00
        /*0020*/ 	.byte	0x00, 0x00, 0x00, 0x00


//--------------------- .nv.info._Z6conv1dPiS_ii  --------------------------
	.section	.nv.info._Z6conv1dPiS_ii,"",@"SHT_CUDA_INFO"
	.sectionflags	@""
	.align	4


	//----- nvinfo : EIATTR_CUDA_API_VERSION
	.align		4
        /*0000*/ 	.byte	0x04, 0x37
        /*0002*/ 	.short	(.L_8 - .L_7)
.L_7:
        /*0004*/ 	.word	0x00000082


	//----- nvinfo : EIATTR_KPARAM_INFO
	.align		4
.L_8:
        /*0008*/ 	.byte	0x04, 0x17
        /*000a*/ 	.short	(.L_10 - .L_9)
.L_9:
        /*000c*/ 	.word	0x00000000
        /*0010*/ 	.short	0x0003
        /*0012*/ 	.short	0x0014
        /*0014*/ 	.byte	0x00, 0xf0, 0x11, 0x00


	//----- nvinfo : EIATTR_KPARAM_INFO
	.align		4
.L_10:
        /*0018*/ 	.byte	0x04, 0x17
        /*001a*/ 	.short	(.L_12 - .L_11)
.L_11:
        /*001c*/ 	.word	0x00000000
        /*0020*/ 	.short	0x0002
        /*0022*/ 	.short	0x0010
        /*0024*/ 	.byte	0x00, 0xf0, 0x11, 0x00


	//----- nvinfo : EIATTR_KPARAM_INFO
	.align		4
.L_12:
        /*0028*/ 	.byte	0x04, 0x17
        /*002a*/ 	.short	(.L_14 - .L_13)
.L_13:
        /*002c*/ 	.word	0x00000000
        /*0030*/ 	.short	0x0001
        /*0032*/ 	.short	0x0008
        /*0034*/ 	.byte	0x00, 0xf5, 0x21, 0x00


	//----- nvinfo : EIATTR_KPARAM_INFO
	.align		4
.L_14:
        /*0038*/ 	.byte	0x04, 0x17
        /*003a*/ 	.short	(.L_16 - .L_15)
.L_15:
        /*003c*/ 	.word	0x00000000
        /*0040*/ 	.short	0x0000
        /*0042*/ 	.short	0x0000
        /*0044*/ 	.byte	0x00, 0xf5, 0x21, 0x00


	//----- nvinfo : EIATTR_SPARSE_MMA_MASK
	.align		4
.L_16:
        /*0048*/ 	.byte	0x03, 0x50
        /*004a*/ 	.short	0x0000


	//----- nvinfo : EIATTR_MAXREG_COUNT
	.align		4
        /*004c*/ 	.byte	0x03, 0x1b
        /*004e*/ 	.short	0x00ff


	//----- nvinfo : EIATTR_MERCURY_ISA_VERSION
	.align		4
        /*0050*/ 	.byte	0x03, 0x5f
        /*0052*/ 	.short	0x0101


	//----- nvinfo : EIATTR_VRC_CTA_INIT_COUNT
	.align		4
        /*0054*/ 	.byte	0x02, 0x4a
	.zero		1
	.zero		1


	//----- nvinfo : EIATTR_EXIT_INSTR_OFFSETS
	.align		4
        /*0058*/ 	.byte	0x04, 0x1c
        /*005a*/ 	.short	(.L_18 - .L_17)


	//   ....[0]....
.L_17:
        /*005c*/ 	.word	0x00000080


	//   ....[1]....
        /*0060*/ 	.word	0x00000ad0


	//----- nvinfo : EIATTR_CRS_STACK_SIZE
	.align		4
.L_18:
        /*0064*/ 	.byte	0x04, 0x1e
        /*0066*/ 	.short	(.L_20 - .L_19)
.L_19:
        /*0068*/ 	.word	0x00000000


	//----- nvinfo : EIATTR_CBANK_PARAM_SIZE
	.align		4
.L_20:
        /*006c*/ 	.byte	0x03, 0x19
        /*006e*/ 	.short	0x0018


	//----- nvinfo : EIATTR_PARAM_CBANK
	.align		4
        /*0070*/ 	.byte	0x04, 0x0a
        /*0072*/ 	.short	(.L_22 - .L_21)
	.align		4
.L_21:
        /*0074*/ 	.word	index@(.nv.constant0._Z6conv1dPiS_ii)
        /*0078*/ 	.short	0x0380
        /*007a*/ 	.short	0x0018


	//----- nvinfo : EIATTR_SW_WAR
	.align		4
.L_22:
        /*007c*/ 	.byte	0x04, 0x36
        /*007e*/ 	.short	(.L_24 - .L_23)
.L_23:
        /*0080*/ 	.word	0x00000008
.L_24:


//--------------------- .nv.callgraph             --------------------------
	.section	.nv.callgraph,"",@"SHT_CUDA_CALLGRAPH"
	.align	4
	.sectionentsize	8
	.align		4
        /*0000*/ 	.word	0x00000000
	.align		4
        /*0004*/ 	.word	0xffffffff
	.align		4
        /*0008*/ 	.word	0x00000000
	.align		4
        /*000c*/ 	.word	0xfffffffe
	.align		4
        /*0010*/ 	.word	0x00000000
	.align		4
        /*0014*/ 	.word	0xfffffffd
	.align		4
        /*0018*/ 	.word	0x00000000
	.align		4
        /*001c*/ 	.word	0xfffffffc


//--------------------- .nv.constant3             --------------------------
	.section	.nv.constant3,"a",@progbits
	.align	4
.nv.constant3:
	.type		dk,@object
	.size		dk,(.L_0 - dk)
dk:
	.zero		1024
.L_0:


//--------------------- .text._Z6conv1dPiS_ii     --------------------------
	.section	.text._Z6conv1dPiS_ii,"ax",@progbits
	.align	128
        .global         _Z6conv1dPiS_ii
        .type           _Z6conv1dPiS_ii,@function
        .size           _Z6conv1dPiS_ii,(.L_x_11 - _Z6conv1dPiS_ii)
        .other          _Z6conv1dPiS_ii,@"STO_CUDA_ENTRY STV_DEFAULT"
_Z6conv1dPiS_ii:
.text._Z6conv1dPiS_ii:
[----:B------:R-:W-:Y:S01]  /*0000*/  LDC R1, c[0x0][0x37c] ;  /* 0x0000df00ff017b82 */ /* 0x000fe20000000800 */
[----:B------:R-:W0:Y:S07]  /*0010*/  S2R R0, SR_TID.X ;  /* 0x0000000000007919 */ /* 0x000e2e0000002100 */
[----:B------:R-:W1:Y:S01]  /*0020*/  S2UR UR4, SR_CTAID.X ;  /* 0x00000000000479c3 */ /* 0x000e620000002500 */
[----:B------:R-:W1:Y:S01]  /*0030*/  LDCU UR5, c[0x0][0x360] ;  /* 0x00006c00ff0577ac */ /* 0x000e620008000800 */
[----:B------:R-:W2:Y:S01]  /*0040*/  LDCU UR8, c[0x0][0x390] ;  /* 0x00007200ff0877ac */ /* 0x000ea20008000800 */
[----:B-1----:R-:W-:-:S06]  /*0050*/  UIMAD UR4, UR4, UR5, URZ ;  /* 0x00000005040472a4 */ /* 0x002fcc000f8e02ff */
[----:B0-----:R-:W-:-:S04]  /*0060*/  IADD3 R6, PT, PT, R0, UR4, RZ ;  /* 0x0000000400067c10 */ /* 0x001fc8000fffe0ff */
[----:B--2---:R-:W-:-:S13]  /*0070*/  ISETP.GE.AND P0, PT, R6, UR8, PT ;  /* 0x0000000806007c0c */ /* 0x004fda000bf06270 */
[----:B------:R-:W-:Y:S05]  /*0080*/  @P0 EXIT ;  /* 0x000000000000094d */ /* 0x000fea0003800000 */
[----:B------:R-:W0:Y:S01]  /*0090*/  LDC R7, c[0x0][0x394] ;  /* 0x0000e500ff077b82 */ /* 0x000e220000000800 */
[----:B------:R-:W-:Y:S01]  /*00a0*/  LOP3.LUT R2, RZ, R6, RZ, 0x33, !PT ;  /* 0x00000006ff027212 */ /* 0x000fe200078e33ff */
[----:B------:R-:W1:Y:S01]  /*00b0*/  LDCU.64 UR6, c[0x0][0x358] ;  /* 0x00006b00ff0677ac */ /* 0x000e620008000a00 */
[----:B------:R-:W-:Y:S01]  /*00c0*/  BSSY.RECONVERGENT B0, `(.L_x_0) ;  /* 0x000009d000007945 */ /* 0x000fe20003800200 */
[----:B------:R-:W-:Y:S01]  /*00d0*/  HFMA2 R24, -RZ, RZ, 0, 0 ;  /* 0x00000000ff187431 */ /* 0x000fe200000001ff */
[----:B0-----:R-:W-:-:S04]  /*00e0*/  IADD3 R2, PT, PT, R2, R7, RZ ;  /* 0x0000000702027210 */ /* 0x001fc80007ffe0ff */
[----:B------:R-:W-:Y:S02]  /*00f0*/  VIMNMX R9, PT, PT, RZ, R2, !PT ;  /* 0x00000002ff097248 */ /* 0x000fe40007fe0100 */
[----:B------:R-:W-:-:S04]  /*0100*/  VIADDMNMX R2, R2, UR8, R7, PT ;  /* 0x0000000802027c46 */ /* 0x000fc8000b800107 */
[----:B------:R-:W-:-:S13]  /*0110*/  ISETP.GE.AND P0, PT, R9, R2, PT ;  /* 0x000000020900720c */ /* 0x000fda0003f06270 */
[----:B-1----:R-:W-:Y:S05]  /*0120*/  @P0 BRA `(.L_x_1) ;  /* 0x0000000800580947 */ /* 0x002fea0003800000 */
[C---:B------:R-:W-:Y:S01]  /*0130*/  IMAD.IADD R10, R2.reuse, 0x1, -R9 ;  /* 0x00000001020a7824 */ /* 0x040fe200078e0a09 */
[----:B------:R-:W-:Y:S01]  /*0140*/  IADD3 R2, PT, PT, -R2, R9, RZ ;  /* 0x0000000902027210 */ /* 0x000fe20007ffe1ff */
[----:B------:R-:W-:Y:S01]  /*0150*/  BSSY.RECONVERGENT B1, `(.L_x_2) ;  /* 0x0000047000017945 */ /* 0x000fe20003800200 */
[----:B------:R-:W-:Y:S02]  /*0160*/  MOV R24, RZ ;  /* 0x000000ff00187202 */ /* 0x000fe40000000f00 */
[----:B------:R-:W-:Y:S02]  /*0170*/  ISETP.GT.U32.AND P1, PT, R2, -0x10, PT ;  /* 0xfffffff00200780c */ /* 0x000fe40003f24070 */
[----:B------:R-:W-:-:S04]  /*0180*/  LOP3.LUT R25, R10, 0xf, RZ, 0xc0, !PT ;  /* 0x0000000f0a197812 */ /* 0x000fc800078ec0ff */
[----:B------:R-:W-:-:S07]  /*0190*/  ISETP.NE.AND P0, PT, R25, RZ, PT ;  /* 0x000000ff1900720c */ /* 0x000fce0003f05270 */
[----:B------:R-:W-:Y:S06]  /*01a0*/  @P1 BRA `(.L_x_3) ;  /* 0x0000000400041947 */ /* 0x000fec0003800000 */
[----:B------:R-:W0:Y:S01]  /*01b0*/  LDC.64 R2, c[0x0][0x380] ;  /* 0x0000e000ff027b82 */ /* 0x000e220000000a00 */
[----:B------:R-:W-:Y:S01]  /*01c0*/  LOP3.LUT R11, R10, 0xfffffff0, RZ, 0xc0, !PT ;  /* 0xfffffff00a0b7812 */ /* 0x000fe200078ec0ff */
[----:B------:R-:W-:Y:S01]  /*01d0*/  IMAD.MOV.U32 R8, RZ, RZ, 0x20 ;  /* 0x00000020ff087424 */ /* 0x000fe200078e00ff */
[----:B------:R-:W-:Y:S02]  /*01e0*/  IADD3 R4, PT, PT, R0, UR4, R9 ;  /* 0x0000000400047c10 */ /* 0x000fe4000fffe009 */
[----:B------:R-:W-:Y:S01]  /*01f0*/  MOV R24, RZ ;  /* 0x000000ff00187202 */ /* 0x000fe20000000f00 */
[----:B------:R-:W-:Y:S01]  /*0200*/  IMAD R8, R9, 0x4, R8 ;  /* 0x0000000409087824 */ /* 0x000fe200078e0208 */
[----:B------:R-:W-:Y:S01]  /*0210*/  IADD3 R13, PT, PT, R4, 0x1, -R7 ;  /* 0x00000001040d7810 */ /* 0x000fe20007ffe807 */
[----:B------:R-:W-:Y:S01]  /*0220*/  IMAD.MOV R11, RZ, RZ, -R11 ;  /* 0x000000ffff0b7224 */ /* 0x000fe200078e0a0b */
[----:B0-----:R-:W-:-:S04]  /*0230*/  IADD3 R2, P1, PT, R2, 0x20, RZ ;  /* 0x0000002002027810 */ /* 0x001fc80007f3e0ff */
[----:B------:R-:W-:-:S09]  /*0240*/  IADD3.X R3, PT, PT, RZ, R3, RZ, P1, !PT ;  /* 0x00000003ff037210 */ /* 0x000fd20000ffe4ff */
.L_x_4:
[----:B------:R-:W-:-:S05]  /*0250*/  IMAD.WIDE R4, R13, 0x4, R2 ;  /* 0x000000040d047825 */ /* 0x000fca00078e0202 */
[----:B------:R-:W2:Y:S04]  /*0260*/  LDG.E R19, desc[UR6][R4.64+-0x20] ;  /* 0xffffe00604137981 */ /* 0x000ea8000c1e1900 */
[----:B------:R-:W3:Y:S04]  /*0270*/  LDG.E R20, desc[UR6][R4.64+-0x1c] ;  /* 0xffffe40604147981 */ /* 0x000ee8000c1e1900 */
[----:B------:R-:W4:Y:S04]  /*0280*/  LDG.E R21, desc[UR6][R4.64+-0x18] ;  /* 0xffffe80604157981 */ /* 0x000f28000c1e1900 */
[----:B------:R-:W5:Y:S04]  /*0290*/  LDG.E R23, desc[UR6][R4.64+-0x14] ;  /* 0xffffec0604177981 */ /* 0x000f68000c1e1900 */
[----:B------:R-:W5:Y:S04]  /*02a0*/  LDG.E R12, desc[UR6][R4.64+-0x10] ;  /* 0xfffff006040c7981 */ /* 0x000f68000c1e1900 */
[----:B------:R-:W5:Y:S01]  /*02b0*/  LDG.E R15, desc[UR6][R4.64+-0xc] ;  /* 0xfffff406040f7981 */ /* 0x000f62000c1e1900 */
[----:B------:R-:W2:Y:S03]  /*02c0*/  LDC R18, c[0x3][R8+-0x20] ;  /* 0x00fff80008127b82 */ /* 0x000ea60000000800 */
[----:B------:R-:W5:Y:S04]  /*02d0*/  LDG.E R17, desc[UR6][R4.64+-0x8] ;  /* 0xfffff80604117981 */ /* 0x000f68000c1e1900 */
[----:B------:R-:W5:Y:S01]  /*02e0*/  LDG.E R14, desc[UR6][R4.64+-0x4] ;  /* 0xfffffc06040e7981 */ /* 0x000f62000c1e1900 */
[----:B------:R-:W3:Y:S03]  /*02f0*/  LDC R26, c[0x3][R8+-0x1c] ;  /* 0x00fff900081a7b82 */ /* 0x000ee60000000800 */
[----:B------:R-:W5:Y:S05]  /*0300*/  LDG.E R16, desc[UR6][R4.64] ;  /* 0x0000000604107981 */ /* 0x000f6a000c1e1900 */
[----:B------:R-:W4:Y:S01]  /*0310*/  LDC R22, c[0x3][R8+-0x18] ;  /* 0x00fffa0008167b82 */ /* 0x000f220000000800 */
[----:B--2---:R-:W-:-:S07]  /*0320*/  IMAD R19, R19, R18, R24 ;  /* 0x0000001213137224 */ /* 0x004fce00078e0218 */
[----:B------:R-:W5:Y:S01]  /*0330*/  LDC R24, c[0x3][R8+-0x14] ;  /* 0x00fffb0008187b82 */ /* 0x000f620000000800 */
[----:B------:R-:W2:Y:S01]  /*0340*/  LDG.E R18, desc[UR6][R4.64+0x4] ;  /* 0x0000040604127981 */ /* 0x000ea2000c1e1900 */
[----:B---3--:R-:W-:-:S03]  /*0350*/  IMAD R26, R20, R26, R19 ;  /* 0x0000001a141a7224 */ /* 0x008fc600078e0213 */
[----:B------:R-:W3:Y:S01]  /*0360*/  LDG.E R20, desc[UR6][R4.64+0x8] ;  /* 0x0000080604147981 */ /* 0x000ee2000c1e1900 */
[----:B----4-:R-:W-:-:S03]  /*0370*/  IMAD R26, R21, R22, R26 ;  /* 0x00000016151a7224 */ /* 0x010fc600078e021a */
[----:B------:R-:W4:Y:S04]  /*0380*/  LDG.E R19, desc[UR6][R4.64+0xc] ;  /* 0x00000c0604137981 */ /* 0x000f28000c1e1900 */
[----:B------:R-:W4:Y:S04]  /*0390*/  LDG.E R22, desc[UR6][R4.64+0x10] ;  /* 0x0000100604167981 */ /* 0x000f28000c1e1900 */
[----:B------:R-:W4:Y:S01]  /*03a0*/  LDG.E R21, desc[UR6][R4.64+0x14] ;  /* 0x0000140604157981 */ /* 0x000f22000c1e1900 */
[----:B-----5:R-:W-:-:S03]  /*03b0*/  IMAD R27, R23, R24, R26 ;  /* 0x00000018171b7224 */ /* 0x020fc600078e021a */
[----:B------:R-:W5:Y:S04]  /*03c0*/  LDG.E R23, desc[UR6][R4.64+0x18] ;  /* 0x0000180604177981 */ /* 0x000f68000c1e1900 */
[----:B------:R0:W5:Y:S01]  /*03d0*/  LDG.E R24, desc[UR6][R4.64+0x1c] ;  /* 0x00001c0604187981 */ /* 0x000162000c1e1900 */
[----:B------:R-:W1:Y:S02]  /*03e0*/  LDC R26, c[0x3][R8+-0x10] ;  /* 0x00fffc00081a7b82 */ /* 0x000e640000000800 */
[----:B-1----:R-:W-:-:S06]  /*03f0*/  IMAD R12, R12, R26, R27 ;  /* 0x0000001a0c0c7224 */ /* 0x002fcc00078e021b */
[----:B------:R-:W1:Y:S08]  /*0400*/  LDC R26, c[0x3][R8+-0xc] ;  /* 0x00fffd00081a7b82 */ /* 0x000e700000000800 */
[----:B------:R-:W0:Y:S01]  /*0410*/  LDC R27, c[0x3][R8+-0x8] ;  /* 0x00fffe00081b7b82 */ /* 0x000e220000000800 */
[----:B-1----:R-:W-:-:S07]  /*0420*/  IMAD R12, R15, R26, R12 ;  /* 0x0000001a0f0c7224 */ /* 0x002fce00078e020c */
[----:B------:R-:W1:Y:S08]  /*0430*/  LDC R26, c[0x3][R8+-0x4] ;  /* 0x00ffff00081a7b82 */ /* 0x000e700000000800 */
[----:B------:R-:W1:Y:S01]  /*0440*/  LDC R15, c[0x3][R8] ;  /* 0x00c00000080f7b82 */ /* 0x000e620000000800 */
[----:B0-----:R-:W-:-:S07]  /*0450*/  IMAD R29, R17, R27, R12 ;  /* 0x0000001b111d7224 */ /* 0x001fce00078e020c */
[----:B------:R0:W2:Y:S08]  /*0460*/  LDC R17, c[0x3][R8+0x4] ;  /* 0x00c0010008117b82 */ /* 0x0000b00000000800 */
[----:B------:R0:W3:Y:S08]  /*0470*/  LDC R27, c[0x3][R8+0x8] ;  /* 0x00c00200081b7b82 */ /* 0x0000f00000000800 */
[----:B------:R0:W4:Y:S08]  /*0480*/  LDC R4, c[0x3][R8+0xc] ;  /* 0x00c0030008047b82 */ /* 0x0001300000000800 */
[----:B------:R0:W4:Y:S01]  /*0490*/  LDC R5, c[0x3][R8+0x10] ;  /* 0x00c0040008057b82 */ /* 0x0001220000000800 */
[----:B-1----:R-:W-:-:S07]  /*04a0*/  IMAD R14, R14, R26, R29 ;  /* 0x0000001a0e0e7224 */ /* 0x002fce00078e021d */
[----:B------:R0:W5:Y:S01]  /*04b0*/  LDC R12, c[0x3][R8+0x18] ;  /* 0x00c00600080c7b82 */ /* 0x0001620000000800 */
[----:B------:R-:W-:-:S07]  /*04c0*/  IMAD R16, R16, R15, R14 ;  /* 0x0000000f10107224 */ /* 0x000fce00078e020e */
[----:B------:R0:W1:Y:S08]  /*04d0*/  LDC R14, c[0x3][R8+0x14] ;  /* 0x00c00500080e7b82 */ /* 0x0000700000000800 */
[----:B------:R0:W5:Y:S01]  /*04e0*/  LDC R15, c[0x3][R8+0x1c] ;  /* 0x00c00700080f7b82 */ /* 0x0001620000000800 */
[----:B------:R-:W-:-:S04]  /*04f0*/  IADD3 R11, PT, PT, R11, 0x10, RZ ;  /* 0x000000100b0b7810 */ /* 0x000fc80007ffe0ff */
[----:B------:R-:W-:Y:S01]  /*0500*/  ISETP.NE.AND P1, PT, R11, RZ, PT ;  /* 0x000000ff0b00720c */ /* 0x000fe20003f25270 */
[----:B------:R-:W-:Y:S01]  /*0510*/  VIADD R13, R13, 0x10 ;  /* 0x000000100d0d7836 */ /* 0x000fe20000000000 */
[----:B------:R-:W-:Y:S02]  /*0520*/  IADD3 R9, PT, PT, R9, 0x10, RZ ;  /* 0x0000001009097810 */ /* 0x000fe40007ffe0ff */
[----:B0-----:R-:W-:Y:S01]  /*0530*/  IADD3 R8, PT, PT, R8, 0x40, RZ ;  /* 0x0000004008087810 */ /* 0x001fe20007ffe0ff */
[----:B--2---:R-:W-:-:S04]  /*0540*/  IMAD R16, R18, R17, R16 ;  /* 0x0000001112107224 */ /* 0x004fc800078e0210 */
[----:B---3--:R-:W-:-:S04]  /*0550*/  IMAD R16, R20, R27, R16 ;  /* 0x0000001b14107224 */ /* 0x008fc800078e0210 */
[----:B----4-:R-:W-:-:S04]  /*0560*/  IMAD R4, R19, R4, R16 ;  /* 0x0000000413047224 */ /* 0x010fc800078e0210 */
[----:B------:R-:W-:-:S04]  /*0570*/  IMAD R4, R22, R5, R4 ;  /* 0x0000000516047224 */ /* 0x000fc800078e0204 */
[----:B-1----:R-:W-:-:S04]  /*0580*/  IMAD R4, R21, R14, R4 ;  /* 0x0000000e15047224 */ /* 0x002fc800078e0204 */
[----:B-----5:R-:W-:-:S04]  /*0590*/  IMAD R4, R23, R12, R4 ;  /* 0x0000000c17047224 */ /* 0x020fc800078e0204 */
[----:B------:R-:W-:Y:S01]  /*05a0*/  IMAD R24, R24, R15, R4 ;  /* 0x0000000f18187224 */ /* 0x000fe200078e0204 */
[----:B------:R-:W-:Y:S06]  /*05b0*/  @P1 BRA `(.L_x_4) ;  /* 0xfffffffc00241947 */ /* 0x000fec000383ffff */
.L_x_3:
[----:B------:R-:W-:Y:S05]  /*05c0*/  BSYNC.RECONVERGENT B1 ;  /* 0x0000000000017941 */ /* 0x000fea0003800200 */
.L_x_2:
[----:B------:R-:W-:Y:S01]  /*05d0*/  IADD3 R2, PT, PT, R6, 0x1, -R7 ;  /* 0x0000000106027810 */ /* 0x000fe20007ffe807 */
[----:B------:R-:W-:Y:S06]  /*05e0*/  @!P0 BRA `(.L_x_1) ;  /* 0x0000000400288947 */ /* 0x000fec0003800000 */
[----:B------:R-:W-:Y:S01]  /*05f0*/  ISETP.GE.U32.AND P0, PT, R25, 0x8, PT ;  /* 0x000000081900780c */ /* 0x000fe20003f06070 */
[----:B------:R-:W-:Y:S01]  /*0600*/  BSSY.RECONVERGENT B1, `(.L_x_5) ;  /* 0x0000021000017945 */ /* 0x000fe20003800200 */
[----:B------:R-:W-:-:S04]  /*0610*/  LOP3.LUT R22, R10, 0x7, RZ, 0xc0, !PT ;  /* 0x000000070a167812 */ /* 0x000fc800078ec0ff */
[----:B------:R-:W-:-:S07]  /*0620*/  ISETP.NE.AND P1, PT, R22, RZ, PT ;  /* 0x000000ff1600720c */ /* 0x000fce0003f25270 */
[----:B------:R-:W-:Y:S06]  /*0630*/  @!P0 BRA `(.L_x_6) ;  /* 0x0000000000748947 */ /* 0x000fec0003800000 */
[----:B------:R-:W0:Y:S01]  /*0640*/  LDC.64 R4, c[0x0][0x380] ;  /* 0x0000e000ff047b82 */ /* 0x000e220000000a00 */
[----:B------:R-:W-:-:S05]  /*0650*/  IADD3 R3, PT, PT, R9, R2, RZ ;  /* 0x0000000209037210 */ /* 0x000fca0007ffe0ff */
[----:B0-----:R-:W-:-:S05]  /*0660*/  IMAD.WIDE R4, R3, 0x4, R4 ;  /* 0x0000000403047825 */ /* 0x001fca00078e0204 */
[----:B------:R-:W2:Y:S04]  /*0670*/  LDG.E R17, desc[UR6][R4.64] ;  /* 0x0000000604117981 */ /* 0x000ea8000c1e1900 */
[----:B------:R-:W3:Y:S04]  /*0680*/  LDG.E R20, desc[UR6][R4.64+0x4] ;  /* 0x0000040604147981 */ /* 0x000ee8000c1e1900 */
[----:B------:R-:W4:Y:S04]  /*0690*/  LDG.E R26, desc[UR6][R4.64+0x8] ;  /* 0x00000806041a7981 */ /* 0x000f28000c1e1900 */
[----:B------:R-:W5:Y:S04]  /*06a0*/  LDG.E R12, desc[UR6][R4.64+0xc] ;  /* 0x00000c06040c7981 */ /* 0x000f68000c1e1900 */
[----:B------:R-:W5:Y:S04]  /*06b0*/  LDG.E R11, desc[UR6][R4.64+0x10] ;  /* 0x00001006040b7981 */ /* 0x000f68000c1e1900 */
[----:B------:R-:W5:Y:S04]  /*06c0*/  LDG.E R8, desc[UR6][R4.64+0x14] ;  /* 0x0000140604087981 */ /* 0x000f68000c1e1900 */
[----:B------:R-:W5:Y:S04]  /*06d0*/  LDG.E R3, desc[UR6][R4.64+0x18] ;  /* 0x0000180604037981 */ /* 0x000f68000c1e1900 */
[----:B------:R-:W5:Y:S01]  /*06e0*/  LDG.E R13, desc[UR6][R4.64+0x1c] ;  /* 0x00001c06040d7981 */ /* 0x000f62000c1e1900 */
[----:B------:R-:W-:-:S02]  /*06f0*/  SHF.L.U32 R18, R9, 0x2, RZ ;  /* 0x0000000209127819 */ /* 0x000fc400000006ff */
[----:B------:R-:W-:Y:S02]  /*0700*/  IADD3 R9, PT, PT, R9, 0x8, RZ ;  /* 0x0000000809097810 */ /* 0x000fe40007ffe0ff */
[----:B------:R-:W2:Y:S08]  /*0710*/  LDC R19, c[0x3][R18] ;  /* 0x00c0000012137b82 */ /* 0x000eb00000000800 */
[----:B------:R-:W3:Y:S08]  /*0720*/  LDC R21, c[0x3][R18+0x4] ;  /* 0x00c0010012157b82 */ /* 0x000ef00000000800 */
[----:B------:R-:W4:Y:S08]  /*0730*/  LDC R23, c[0x3][R18+0x8] ;  /* 0x00c0020012177b82 */ /* 0x000f300000000800 */
[----:B------:R-:W5:Y:S08]  /*0740*/  LDC R25, c[0x3][R18+0xc] ;  /* 0x00c0030012197b82 */ /* 0x000f700000000800 */
[----:B------:R-:W0:Y:S08]  /*0750*/  LDC R27, c[0x3][R18+0x10] ;  /* 0x00c00400121b7b82 */ /* 0x000e300000000800 */
[----:B------:R-:W1:Y:S08]  /*0760*/  LDC R15, c[0x3][R18+0x14] ;  /* 0x00c00500120f7b82 */ /* 0x000e700000000800 */
[----:B------:R-:W1:Y:S08]  /*0770*/  LDC R14, c[0x3][R18+0x18] ;  /* 0x00c00600120e7b82 */ /* 0x000e700000000800 */
[----:B------:R-:W1:Y:S01]  /*0780*/  LDC R16, c[0x3][R18+0x1c] ;  /* 0x00c0070012107b82 */ /* 0x000e620000000800 */
[----:B--2---:R-:W-:-:S04]  /*0790*/  IMAD R17, R17, R19, R24 ;  /* 0x0000001311117224 */ /* 0x004fc800078e0218 */
[----:B---3--:R-:W-:-:S04]  /*07a0*/  IMAD R17, R20, R21, R17 ;  /* 0x0000001514117224 */ /* 0x008fc800078e0211 */
[----:B----4-:R-:W-:-:S04]  /*07b0*/  IMAD R17, R26, R23, R17 ;  /* 0x000000171a117224 */ /* 0x010fc800078e0211 */
[----:B-----5:R-:W-:-:S04]  /*07c0*/  IMAD R12, R12, R25, R17 ;  /* 0x000000190c0c7224 */ /* 0x020fc800078e0211 */
[----:B0-----:R-:W-:-:S04]  /*07d0*/  IMAD R11, R11, R27, R12 ;  /* 0x0000001b0b0b7224 */ /* 0x001fc800078e020c */
[----:B-1----:R-:W-:-:S04]  /*07e0*/  IMAD R8, R8, R15, R11 ;  /* 0x0000000f08087224 */ /* 0x002fc800078e020b */
[----:B------:R-:W-:-:S04]  /*07f0*/  IMAD R3, R3, R14, R8 ;  /* 0x0000000e03037224 */ /* 0x000fc800078e0208 */
[----:B------:R-:W-:-:S07]  /*0800*/  IMAD R24, R13, R16, R3 ;  /* 0x000000100d187224 */ /* 0x000fce00078e0203 */
.L_x_6:
[----:B------:R-:W-:Y:S05]  /*0810*/  BSYNC.RECONVERGENT B1 ;  /* 0x0000000000017941 */ /* 0x000fea0003800200 */
.L_x_5:
[----:B------:R-:W-:Y:S05]  /*0820*/  @!P1 BRA `(.L_x_1) ;  /* 0x0000000000989947 */ /* 0x000fea0003800000 */
[----:B------:R-:W-:Y:S01]  /*0830*/  ISETP.GE.U32.AND P0, PT, R22, 0x4, PT ;  /* 0x000000041600780c */ /* 0x000fe20003f06070 */
[----:B------:R-:W-:Y:S01]  /*0840*/  BSSY.RECONVERGENT B1, `(.L_x_7) ;  /* 0x0000015000017945 */ /* 0x000fe20003800200 */
[----:B------:R-:W-:-:S04]  /*0850*/  LOP3.LUT R10, R10, 0x3, RZ, 0xc0, !PT ;  /* 0x000000030a0a7812 */ /* 0x000fc800078ec0ff */
[----:B------:R-:W-:-:S07]  /*0860*/  ISETP.NE.AND P1, PT, R10, RZ, PT ;  /* 0x000000ff0a00720c */ /* 0x000fce0003f25270 */
[----:B------:R-:W-:Y:S06]  /*0870*/  @!P0 BRA `(.L_x_8) ;  /* 0x0000000000448947 */ /* 0x000fec0003800000 */
[----:B------:R-:W0:Y:S01]  /*0880*/  LDC.64 R4, c[0x0][0x380] ;  /* 0x0000e000ff047b82 */ /* 0x000e220000000a00 */
[----:B------:R-:W-:-:S04]  /*0890*/  IMAD.IADD R3, R9, 0x1, R2 ;  /* 0x0000000109037824 */ /* 0x000fc800078e0202 */
[----:B0-----:R-:W-:-:S05]  /*08a0*/  IMAD.WIDE R4, R3, 0x4, R4 ;  /* 0x0000000403047825 */ /* 0x001fca00078e0204 */
[----:B------:R-:W2:Y:S04]  /*08b0*/  LDG.E R3, desc[UR6][R4.64] ;  /* 0x0000000604037981 */ /* 0x000ea8000c1e1900 */
[----:B------:R-:W3:Y:S04]  /*08c0*/  LDG.E R12, desc[UR6][R4.64+0x4] ;  /* 0x00000406040c7981 */ /* 0x000ee8000c1e1900 */
[----:B------:R-:W4:Y:S04]  /*08d0*/  LDG.E R14, desc[UR6][R4.64+0x8] ;  /* 0x00000806040e7981 */ /* 0x000f28000c1e1900 */
[----:B------:R-:W5:Y:S01]  /*08e0*/  LDG.E R16, desc[UR6][R4.64+0xc] ;  /* 0x00000c0604107981 */ /* 0x000f62000c1e1900 */
[----:B------:R-:W-:-:S02]  /*08f0*/  SHF.L.U32 R2, R9, 0x2, RZ ;  /* 0x0000000209027819 */ /* 0x000fc400000006ff */
[----:B------:R-:W-:Y:S02]  /*0900*/  IADD3 R9, PT, PT, R9, 0x4, RZ ;  /* 0x0000000409097810 */ /* 0x000fe40007ffe0ff */
[----:B------:R-:W2:Y:S08]  /*0910*/  LDC R8, c[0x3][R2] ;  /* 0x00c0000002087b82 */ /* 0x000eb00000000800 */
[----:B------:R-:W3:Y:S08]  /*0920*/  LDC R11, c[0x3][R2+0x4] ;  /* 0x00c00100020b7b82 */ /* 0x000ef00000000800 */
[----:B------:R-:W4:Y:S08]  /*0930*/  LDC R13, c[0x3][R2+0x8] ;  /* 0x00c00200020d7b82 */ /* 0x000f300000000800 */
[----:B------:R-:W5:Y:S01]  /*0940*/  LDC R15, c[0x3][R2+0xc] ;  /* 0x00c00300020f7b82 */ /* 0x000f620000000800 */
[----:B--2---:R-:W-:-:S04]  /*0950*/  IMAD R3, R3, R8, R24 ;  /* 0x0000000803037224 */ /* 0x004fc800078e0218 */
[----:B---3--:R-:W-:-:S04]  /*0960*/  IMAD R3, R12, R11, R3 ;  /* 0x0000000b0c037224 */ /* 0x008fc800078e0203 */
[----:B----4-:R-:W-:-:S04]  /*0970*/  IMAD R3, R14, R13, R3 ;  /* 0x0000000d0e037224 */ /* 0x010fc800078e0203 */
[----:B-----5:R-:W-:-:S07]  /*0980*/  IMAD R24, R16, R15, R3 ;  /* 0x0000000f10187224 */ /* 0x020fce00078e0203 */
.L_x_8:
[----:B------:R-:W-:Y:S05]  /*0990*/  BSYNC.RECONVERGENT B1 ;  /* 0x0000000000017941 */ /* 0x000fea0003800200 */
.L_x_7:
[----:B------:R-:W-:Y:S05]  /*09a0*/  @!P1 BRA `(.L_x_1) ;  /* 0x0000000000389947 */ /* 0x000fea0003800000 */
[----:B------:R-:W0:Y:S01]  /*09b0*/  LDC.64 R4, c[0x0][0x380] ;  /* 0x0000e000ff047b82 */ /* 0x000e220000000a00 */
[----:B------:R-:W-:Y:S01]  /*09c0*/  IADD3 R0, PT, PT, R0, UR4, R9 ;  /* 0x0000000400007c10 */ /* 0x000fe2000fffe009 */
[----:B------:R-:W-:Y:S01]  /*09d0*/  IMAD.MOV R10, RZ, RZ, -R10 ;  /* 0x000000ffff0a7224 */ /* 0x000fe200078e0a0a */
[----:B------:R-:W-:Y:S02]  /*09e0*/  SHF.L.U32 R9, R9, 0x2, RZ ;  /* 0x0000000209097819 */ /* 0x000fe400000006ff */
[----:B------:R-:W-:-:S07]  /*09f0*/  IADD3 R7, PT, PT, R0, 0x1, -R7 ;  /* 0x0000000100077810 */ /* 0x000fce0007ffe807 */
.L_x_9:
[----:B0-----:R-:W-:-:S06]  /*0a00*/  IMAD.WIDE R2, R7, 0x4, R4 ;  /* 0x0000000407027825 */ /* 0x001fcc00078e0204 */
[----:B------:R-:W2:Y:S01]  /*0a10*/  LDG.E R3, desc[UR6][R2.64] ;  /* 0x0000000602037981 */ /* 0x000ea2000c1e1900 */
[----:B------:R0:W2:Y:S01]  /*0a20*/  LDC R0, c[0x3][R9] ;  /* 0x00c0000009007b82 */ /* 0x0000a20000000800 */
[----:B------:R-:W-:Y:S02]  /*0a30*/  IADD3 R10, PT, PT, R10, 0x1, RZ ;  /* 0x000000010a0a7810 */ /* 0x000fe40007ffe0ff */
[----:B------:R-:W-:Y:S02]  /*0a40*/  IADD3 R7, PT, PT, R7, 0x1, RZ ;  /* 0x0000000107077810 */ /* 0x000fe40007ffe0ff */
[----:B------:R-:W-:Y:S02]  /*0a50*/  ISETP.NE.AND P0, PT, R10, RZ, PT ;  /* 0x000000ff0a00720c */ /* 0x000fe40003f05270 */
[----:B0-----:R-:W-:Y:S01]  /*0a60*/  IADD3 R9, PT, PT, R9, 0x4, RZ ;  /* 0x0000000409097810 */ /* 0x001fe20007ffe0ff */
[----:B--2---:R-:W-:-:S10]  /*0a70*/  IMAD R24, R3, R0, R24 ;  /* 0x0000000003187224 */ /* 0x004fd400078e0218 */
[----:B------:R-:W-:Y:S05]  /*0a80*/  @P0 BRA `(.L_x_9) ;  /* 0xfffffffc00dc0947 */ /* 0x000fea000383ffff */
.L_x_1:
[----:B------:R-:W-:Y:S05]  /*0a90*/  BSYNC.RECONVERGENT B0 ;  /* 0x0000000000007941 */ /* 0x000fea0003800200 */
.L_x_0:
[----:B------:R-:W0:Y:S02]  /*0aa0*/  LDC.64 R2, c[0x0][0x388] ;  /* 0x0000e200ff027b82 */ /* 0x000e240000000a00 */
[----:B0-----:R-:W-:-:S05]  /*0ab0*/  IMAD.WIDE R6, R6, 0x4, R2 ;  /* 0x0000000406067825 */ /* 0x001fca00078e0202 */
[----:B------:R-:W-:Y:S01]  /*0ac0*/  STG.E desc[UR6][R6.64], R24 ;  /* 0x0000001806007986 */ /* 0x000fe2000c101906 */
[----:B------:R-:W-:Y:S05]  /*0ad0*/  EXIT ;  /* 0x000000000000794d */ /* 0x000fea0003800000 */
.L_x_10:
[----:B------:R-:W-:-:S00]  /*0ae0*/  BRA `(.L_x_10) ;  /* 0xfffffffc00fc7947 */ /* 0x000fc0000383ffff */
[----:B------:R-:W-:-:S00]  /*0af0*/  NOP ;  /* 0x0000000000007918 */ /* 0x000fc00000000000 */
        /* <DEDUP_REMOVED lines=8> */
.L_x_11:


//--------------------- .nv.shared.reserved.0     --------------------------
	.section	.nv.shared.reserved.0,"aw",@nobits
	.weak		__nv_reservedSMEM_offset_0_alias
	.size		__nv_reservedSMEM_offset_0_alias, 0, 64
	.other		__nv_reservedSMEM_offset_0_alias,@"STO_CUDA_RESERVED_SHARED STV_DEFAULT"
__nv_reservedSMEM_offset_0_alias:
	.zero		0
	.zero		64


//--------------------- .nv.constant0._Z6conv1dPiS_ii --------------------------
	.section	.nv.constant0._Z6conv1dPiS_ii,"a",@progbits
	.sectionflags	@""
	.align	4
.nv.constant0._Z6conv1dPiS_ii:
	.zero		920


//--------------------- SYMBOLS --------------------------

	.type		.nv.reservedSmem.offset0,@object
	.size		.nv.reservedSmem.offset0,0x4
